.version 3.1
.target sm_20

.global .u64 g;

.entry main()
{
    .reg .u64 addr, index;
    .reg .u32 x, y, z;

    ld.global.u64  addr, [g];
    ld.global.u64  index, [g + 8];
    add.u64        addr, addr, 16;
    mul.lo.u64     index, index, 8;
    add.u64        addr, addr, index;

    bar.sync 0;

    ld.local.u32   x, [addr + 16];
    ld.shared.u32  y, [addr + 4];
    ld.const.u32   z, [addr + 0];
    add.u32        x, x, y;
    xor.b32        x, x, z;

    st.global.u32 [g], x;
    exit;
}



// ===== COMPILED SASS (sm_100) =====

	.target	sm_100

	.elftype	@"ET_EXEC"


//--------------------- .note.nv.tkinfo           --------------------------
	.section	.note.nv.tkinfo,"",@"SHT_NOTE"
	.sectionflags	@"SHF_NOTE_NV_TKINFO"
	.tkinfo
        /*0018*/ 	.word	0x00000002
        /*0030*/ 	.string	""
        /*0030*/ 	.string	"ptxas"
        /*0030*/ 	.string	"Cuda compilation tools, release 13.0, V13.0.88"
        /*0030*/ 	.string	"Build cuda_13.0.r13.0/compiler.36424714_0"
        /*0030*/ 	.string	"-arch sm_100 "



//--------------------- .note.nv.cuinfo           --------------------------
	.section	.note.nv.cuinfo,"",@"SHT_NOTE"
	.sectionflags	@"SHF_NOTE_NV_CUINFO"
        /*0018*/ 	.short	0x0002
        /*001a*/ 	.short	0x0014
        /*001c*/ 	.short	0x0082
	.zero		2


//--------------------- .nv.info                  --------------------------
	.section	.nv.info,"",@"SHT_CUDA_INFO"
	.align	4


	//----- nvinfo : EIATTR_REGCOUNT
	.align		4
        /*0000*/ 	.byte	0x04, 0x2f
        /*0002*/ 	.short	(.L_2 - .L_1)
	.align		4
.L_1:
        /*0004*/ 	.word	index@(main)
        /*0008*/ 	.word	0x00000009


	//----- nvinfo : EIATTR_FRAME_SIZE
	.align		4
.L_2:
        /*000c*/ 	.byte	0x04, 0x11
        /*000e*/ 	.short	(.L_4 - .L_3)
	.align		4
.L_3:
        /*0010*/ 	.word	index@(main)
        /*0014*/ 	.word	0x00000000


	//----- nvinfo : EIATTR_MIN_STACK_SIZE
	.align		4
.L_4:
        /*0018*/ 	.byte	0x04, 0x12
        /*001a*/ 	.short	(.L_6 - .L_5)
	.align		4
.L_5:
        /*001c*/ 	.word	index@(main)
        /*0020*/ 	.word	0x00000000
.L_6:


//--------------------- .nv.compat                --------------------------
	.section	.nv.compat,"",@"SHT_CUDA_COMPAT_INFO"
	.align	4
        /*0000*/ 	.byte	0x02, 0x09, 0x00, 0x00, 0x02, 0x02, 0x01, 0x00, 0x02, 0x05, 0x05, 0x00, 0x03, 0x07, 0x01, 0x01
        /*0010*/ 	.byte	0x02, 0x03, 0x00, 0x00, 0x02, 0x06, 0x01, 0x00, 0x04, 0x0b, 0x08, 0x00, 0x09, 0x00, 0x00, 0x00
        /*0020*/ 	.byte	0x00, 0x00, 0x00, 0x00


//--------------------- .nv.info.main             --------------------------
	.section	.nv.info.main,"",@"SHT_CUDA_INFO"
	.sectionflags	@""
	.align	4


	//----- nvinfo : EIATTR_CUDA_API_VERSION
	.align		4
        /*0000*/ 	.byte	0x04, 0x37
        /*0002*/ 	.short	(.L_8 - .L_7)
.L_7:
        /*0004*/ 	.word	0x00000082


	//----- nvinfo : EIATTR_SPARSE_MMA_MASK
	.align		4
.L_8:
        /*0008*/ 	.byte	0x03, 0x50
        /*000a*/ 	.short	0x0000


	//----- nvinfo : EIATTR_MAXREG_COUNT
	.align		4
        /*000c*/ 	.byte	0x03, 0x1b
        /*000e*/ 	.short	0x00ff


	//----- nvinfo : EIATTR_NUM_BARRIERS
	.align		4
        /*0010*/ 	.byte	0x02, 0x4c
        /*0012*/ 	.byte	0x01
	.zero		1


	//----- nvinfo : EIATTR_MERCURY_ISA_VERSION
	.align		4
        /*0014*/ 	.byte	0x03, 0x5f
        /*0016*/ 	.short	0x0101


	//----- nvinfo : EIATTR_VRC_CTA_INIT_COUNT
	.align		4
        /*0018*/ 	.byte	0x02, 0x4a
	.zero		1
	.zero		1


	//----- nvinfo : EIATTR_EXIT_INSTR_OFFSETS
	.align		4
        /*001c*/ 	.byte	0x04, 0x1c
        /*001e*/ 	.short	(.L_10 - .L_9)


	//   ....[0]....
.L_9:
        /*0020*/ 	.word	0x000000e0


	//----- nvinfo : EIATTR_SW_WAR
	.align		4
.L_10:
        /*0024*/ 	.byte	0x04, 0x36
        /*0026*/ 	.short	(.L_12 - .L_11)
.L_11:
        /*0028*/ 	.word	0x00000008
.L_12:


//--------------------- .nv.callgraph             --------------------------
	.section	.nv.callgraph,"",@"SHT_CUDA_CALLGRAPH"
	.align	4
	.sectionentsize	8
	.align		4
        /*0000*/ 	.word	0x00000000
	.align		4
        /*0004*/ 	.word	0xffffffff
	.align		4
        /*0008*/ 	.word	0x00000000
	.align		4
        /*000c*/ 	.word	0xfffffffe
	.align		4
        /*0010*/ 	.word	0x00000000
	.align		4
        /*0014*/ 	.word	0xfffffffd
	.align		4
        /*0018*/ 	.word	0x00000000
	.align		4
        /*001c*/ 	.word	0xfffffffc


//--------------------- .nv.constant4             --------------------------
	.section	.nv.constant4,"a",@progbits
	.align	8
	.align		8
.nv.constant4:
        /*0000*/ 	.dword	g


//--------------------- .text.main                --------------------------
	.section	.text.main,"ax",@progbits
	.align	128
.text.main:
        .type           main,@function
        .size           main,(.L_x_1 - main)
        .other          main,@"STO_CUDA_ENTRY STV_DEFAULT"
main:
[----:B------:R-:W-:Y:S08]  /*0000*/  LDC R1, c[0x0][0x37c] ;  /* 0x0000df00ff017b82 */ /* 0x000ff00000000800 */
[----:B------:R-:W0:Y:S01]  /*0010*/  LDC.64 R2, c[0x4][RZ] ;  /* 0x01000000ff027b82 */ /* 0x000e220000000a00 */
[----:B------:R-:W0:Y:S02]  /*0020*/  LDCU.64 UR4, c[0x0][0x358] ;  /* 0x00006b00ff0477ac */ /* 0x000e240008000a00 */
[----:B0-----:R-:W2:Y:S04]  /*0030*/  LDG.E R0, desc[UR4][R2.64] ;  /* 0x0000000402007981 */ /* 0x001ea8000c1e1900 */
[----:B------:R-:W3:Y:S01]  /*0040*/  LDG.E R4, desc[UR4][R2.64+0x8] ;  /* 0x0000080402047981 */ /* 0x000ee2000c1e1900 */
[----:B------:R-:W-:Y:S01]  /*0050*/  BAR.SYNC.DEFER_BLOCKING 0x0 ;  /* 0x0000000000007b1d */ /* 0x000fe20000010000 */
[----:B--2---:R-:W-:-:S05]  /*0060*/  VIADD R5, R0, 0x10 ;  /* 0x0000001000057836 */ /* 0x004fca0000000000 */
[----:B---3--:R-:W-:-:S05]  /*0070*/  LEA R6, R4, R5, 0x3 ;  /* 0x0000000504067211 */ /* 0x008fca00078e18ff */
[----:B------:R-:W2:Y:S01]  /*0080*/  LDL R0, [R6+0x10] ;  /* 0x0000100006007983 */ /* 0x000ea20000100800 */
[----:B------:R-:W0:Y:S03]  /*0090*/  LDC R4, c[0x3][R6] ;  /* 0x00c0000006047b82 */ /* 0x000e260000000800 */
[----:B------:R-:W2:Y:S02]  /*00a0*/  LDS R5, [R6+0x4] ;  /* 0x0000040006057984 */ /* 0x000ea40000000800 */
[----:B--2---:R-:W-:-:S05]  /*00b0*/  IMAD.IADD R5, R0, 0x1, R5 ;  /* 0x0000000100057824 */ /* 0x004fca00078e0205 */
[----:B0-----:R-:W-:-:S05]  /*00c0*/  LOP3.LUT R5, R5, R4, RZ, 0x3c, !PT ;  /* 0x0000000405057212 */ /* 0x001fca00078e3cff */
[----:B------:R-:W-:Y:S01]  /*00d0*/  STG.E desc[UR4][R2.64], R5 ;  /* 0x0000000502007986 */ /* 0x000fe2000c101904 */
[----:B------:R-:W-:Y:S05]  /*00e0*/  EXIT ;  /* 0x000000000000794d */ /* 0x000fea0003800000 */
.L_x_0:
[----:B------:R-:W-:-:S00]  /*00f0*/  BRA `(.L_x_0) ;  /* 0xfffffffc00fc7947 */ /* 0x000fc0000383ffff */
[----:B------:R-:W-:-:S00]  /*0100*/  NOP ;  /* 0x0000000000007918 */ /* 0x000fc00000000000 */
[----:B------:R-:W-:-:S00]  /*0110*/  NOP ;  /* 0x0000000000007918 */ /* 0x000fc00000000000 */
[----:B------:R-:W-:-:S00]  /*0120*/  NOP ;  /* 0x0000000000007918 */ /* 0x000fc00000000000 */
[----:B------:R-:W-:-:S00]  /*0130*/  NOP ;  /* 0x0000000000007918 */ /* 0x000fc00000000000 */
[----:B------:R-:W-:-:S00]  /*0140*/  NOP ;  /* 0x0000000000007918 */ /* 0x000fc00000000000 */
[----:B------:R-:W-:-:S00]  /*0150*/  NOP ;  /* 0x0000000000007918 */ /* 0x000fc00000000000 */
[----:B------:R-:W-:-:S00]  /*0160*/  NOP ;  /* 0x0000000000007918 */ /* 0x000fc00000000000 */
[----:B------:R-:W-:-:S00]  /*0170*/  NOP ;  /* 0x0000000000007918 */ /* 0x000fc00000000000 */
.L_x_1:


//--------------------- .nv.shared.reserved.0     --------------------------
	.section	.nv.shared.reserved.0,"aw",@nobits
	.weak		__nv_reservedSMEM_offset_0_alias
	.size		__nv_reservedSMEM_offset_0_alias, 0, 64
	.other		__nv_reservedSMEM_offset_0_alias,@"STO_CUDA_RESERVED_SHARED STV_DEFAULT"
__nv_reservedSMEM_offset_0_alias:
	.zero		0
	.zero		64


//--------------------- .nv.global                --------------------------
	.section	.nv.global,"aw",@nobits
	.align	8
.nv.global:
	.type		g,@object
	.size		g,(.L_0 - g)
g:
	.zero		8
.L_0:


//--------------------- .nv.constant0.main        --------------------------
	.section	.nv.constant0.main,"a",@progbits
	.sectionflags	@""
	.align	4
.nv.constant0.main:
	.zero		896


//--------------------- SYMBOLS --------------------------

	.type		.nv.reservedSmem.offset0,@object
	.size		.nv.reservedSmem.offset0,0x4
